//
// Generated by NVIDIA NVVM Compiler
//
// Compiler Build ID: CL-36424714
// Cuda compilation tools, release 13.0, V13.0.88
// Based on NVVM 20.0.0
//

.version 9.0
.target sm_100
.address_size 64

	// .globl	_Z16cuda_block_scansPfS_S_
// _ZZ16cuda_block_scansPfS_S_E4temp has been demoted

.visible .entry _Z16cuda_block_scansPfS_S_(
	.param .u64 .ptr .align 1 _Z16cuda_block_scansPfS_S__param_0,
	.param .u64 .ptr .align 1 _Z16cuda_block_scansPfS_S__param_1,
	.param .u64 .ptr .align 1 _Z16cuda_block_scansPfS_S__param_2
)
{
	.reg .pred 	%p<13>;
	.reg .b32 	%r<19>;
	.reg .b32 	%f<41>;
	.reg .b64 	%rd<13>;
	// demoted variable
	.shared .align 4 .b8 _ZZ16cuda_block_scansPfS_S_E4temp[256];
	ld.param.u64 	%rd1, [_Z16cuda_block_scansPfS_S__param_0];
	ld.param.u64 	%rd2, [_Z16cuda_block_scansPfS_S__param_1];
	ld.param.u64 	%rd3, [_Z16cuda_block_scansPfS_S__param_2];
	cvta.to.global.u64 	%rd4, %rd3;
	mov.u32 	%r1, %tid.x;
	mov.u32 	%r2, %ctaid.x;
	mov.u32 	%r11, %ntid.x;
	mul.lo.s32 	%r12, %r2, %r11;
	shl.b32 	%r13, %r12, 1;
	shl.b32 	%r14, %r1, 1;
	add.s32 	%r3, %r13, %r14;
	mul.wide.s32 	%rd5, %r3, 4;
	add.s64 	%rd6, %rd4, %rd5;
	ld.global.f32 	%f1, [%rd6];
	shl.b32 	%r15, %r1, 3;
	mov.u32 	%r16, _ZZ16cuda_block_scansPfS_S_E4temp;
	add.s32 	%r4, %r16, %r15;
	st.shared.f32 	[%r4], %f1;
	ld.global.f32 	%f2, [%rd6+4];
	or.b32  	%r5, %r14, 1;
	st.shared.f32 	[%r4+4], %f2;
	bar.sync 	0;
	setp.gt.u32 	%p1, %r1, 31;
	@%p1 bra 	$L__BB0_2;
	ld.shared.f32 	%f3, [%r4];
	ld.shared.f32 	%f4, [%r4+4];
	add.f32 	%f5, %f3, %f4;
	st.shared.f32 	[%r4+4], %f5;
$L__BB0_2:
	bar.sync 	0;
	setp.gt.u32 	%p2, %r1, 15;
	shl.b32 	%r6, %r5, 3;
	add.s32 	%r7, %r16, %r6;
	@%p2 bra 	$L__BB0_4;
	ld.shared.f32 	%f6, [%r7+-4];
	ld.shared.f32 	%f7, [%r7+4];
	add.f32 	%f8, %f6, %f7;
	st.shared.f32 	[%r7+4], %f8;
$L__BB0_4:
	bar.sync 	0;
	setp.gt.u32 	%p3, %r1, 7;
	add.s32 	%r8, %r7, %r6;
	@%p3 bra 	$L__BB0_6;
	ld.shared.f32 	%f9, [%r8+-4];
	ld.shared.f32 	%f10, [%r8+12];
	add.f32 	%f11, %f9, %f10;
	st.shared.f32 	[%r8+12], %f11;
$L__BB0_6:
	bar.sync 	0;
	setp.gt.u32 	%p4, %r1, 3;
	mad.lo.s32 	%r9, %r5, 24, %r7;
	@%p4 bra 	$L__BB0_8;
	ld.shared.f32 	%f12, [%r9+-4];
	ld.shared.f32 	%f13, [%r9+28];
	add.f32 	%f14, %f12, %f13;
	st.shared.f32 	[%r9+28], %f14;
$L__BB0_8:
	bar.sync 	0;
	setp.gt.u32 	%p5, %r1, 1;
	mad.lo.s32 	%r10, %r5, 56, %r7;
	@%p5 bra 	$L__BB0_10;
	ld.shared.f32 	%f15, [%r10+-4];
	ld.shared.f32 	%f16, [%r10+60];
	add.f32 	%f17, %f15, %f16;
	st.shared.f32 	[%r10+60], %f17;
$L__BB0_10:
	bar.sync 	0;
	setp.ne.s32 	%p6, %r1, 0;
	@%p6 bra 	$L__BB0_12;
	ld.shared.f32 	%f18, [_ZZ16cuda_block_scansPfS_S_E4temp+124];
	ld.shared.f32 	%f19, [_ZZ16cuda_block_scansPfS_S_E4temp+252];
	add.f32 	%f20, %f18, %f19;
	cvta.to.global.u64 	%rd7, %rd2;
	mul.wide.u32 	%rd8, %r2, 4;
	add.s64 	%rd9, %rd7, %rd8;
	st.global.f32 	[%rd9], %f20;
	mov.b32 	%r18, 0;
	st.shared.u32 	[_ZZ16cuda_block_scansPfS_S_E4temp+252], %r18;
$L__BB0_12:
	setp.ne.s32 	%p7, %r1, 0;
	bar.sync 	0;
	@%p7 bra 	$L__BB0_14;
	ld.shared.f32 	%f21, [_ZZ16cuda_block_scansPfS_S_E4temp+124];
	ld.shared.f32 	%f22, [_ZZ16cuda_block_scansPfS_S_E4temp+252];
	st.shared.f32 	[_ZZ16cuda_block_scansPfS_S_E4temp+124], %f22;
	add.f32 	%f23, %f21, %f22;
	st.shared.f32 	[_ZZ16cuda_block_scansPfS_S_E4temp+252], %f23;
$L__BB0_14:
	setp.gt.u32 	%p8, %r1, 1;
	bar.sync 	0;
	@%p8 bra 	$L__BB0_16;
	ld.shared.f32 	%f24, [%r10+-4];
	ld.shared.f32 	%f25, [%r10+60];
	st.shared.f32 	[%r10+-4], %f25;
	add.f32 	%f26, %f24, %f25;
	st.shared.f32 	[%r10+60], %f26;
$L__BB0_16:
	setp.gt.u32 	%p9, %r1, 3;
	bar.sync 	0;
	@%p9 bra 	$L__BB0_18;
	ld.shared.f32 	%f27, [%r9+-4];
	ld.shared.f32 	%f28, [%r9+28];
	st.shared.f32 	[%r9+-4], %f28;
	add.f32 	%f29, %f27, %f28;
	st.shared.f32 	[%r9+28], %f29;
$L__BB0_18:
	setp.gt.u32 	%p10, %r1, 7;
	bar.sync 	0;
	@%p10 bra 	$L__BB0_20;
	ld.shared.f32 	%f30, [%r8+-4];
	ld.shared.f32 	%f31, [%r8+12];
	st.shared.f32 	[%r8+-4], %f31;
	add.f32 	%f32, %f30, %f31;
	st.shared.f32 	[%r8+12], %f32;
$L__BB0_20:
	setp.gt.u32 	%p11, %r1, 15;
	bar.sync 	0;
	@%p11 bra 	$L__BB0_22;
	ld.shared.f32 	%f33, [%r7+-4];
	ld.shared.f32 	%f34, [%r7+4];
	st.shared.f32 	[%r7+-4], %f34;
	add.f32 	%f35, %f33, %f34;
	st.shared.f32 	[%r7+4], %f35;
$L__BB0_22:
	setp.gt.u32 	%p12, %r1, 31;
	bar.sync 	0;
	@%p12 bra 	$L__BB0_24;
	ld.shared.f32 	%f36, [%r4];
	ld.shared.f32 	%f37, [%r4+4];
	st.shared.f32 	[%r4], %f37;
	add.f32 	%f38, %f36, %f37;
	st.shared.f32 	[%r4+4], %f38;
$L__BB0_24:
	cvta.to.global.u64 	%rd10, %rd1;
	bar.sync 	0;
	ld.shared.f32 	%f39, [%r4];
	add.s64 	%rd12, %rd10, %rd5;
	st.global.f32 	[%rd12], %f39;
	ld.shared.f32 	%f40, [%r4+4];
	st.global.f32 	[%rd12+4], %f40;
	ret;

}
	// .globl	_Z8cuda_addPfS_i
.visible .entry _Z8cuda_addPfS_i(
	.param .u64 .ptr .align 1 _Z8cuda_addPfS_i_param_0,
	.param .u64 .ptr .align 1 _Z8cuda_addPfS_i_param_1,
	.param .u32 _Z8cuda_addPfS_i_param_2
)
{
	.reg .pred 	%p<10>;
	.reg .b32 	%r<25>;
	.reg .b32 	%f<60>;
	.reg .b64 	%rd<29>;

	ld.param.u64 	%rd9, [_Z8cuda_addPfS_i_param_0];
	ld.param.u64 	%rd10, [_Z8cuda_addPfS_i_param_1];
	ld.param.u32 	%r16, [_Z8cuda_addPfS_i_param_2];
	cvta.to.global.u64 	%rd1, %rd9;
	cvta.to.global.u64 	%rd11, %rd10;
	mov.u32 	%r17, %ctaid.x;
	mul.wide.u32 	%rd12, %r17, 4;
	add.s64 	%rd13, %rd11, %rd12;
	ld.global.f32 	%f1, [%rd13];
	mul.lo.s32 	%r18, %r16, %r17;
	cvt.u64.u32 	%rd2, %r18;
	setp.lt.s32 	%p1, %r16, 1;
	@%p1 bra 	$L__BB1_13;
	and.b32  	%r1, %r16, 15;
	setp.lt.u32 	%p2, %r16, 16;
	mov.b32 	%r22, 0;
	@%p2 bra 	$L__BB1_4;
	and.b32  	%r22, %r16, 2147483632;
	neg.s32 	%r20, %r22;
	shl.b64 	%rd14, %rd2, 2;
	add.s64 	%rd15, %rd14, %rd1;
	add.s64 	%rd27, %rd15, 32;
$L__BB1_3:
	.pragma "nounroll";
	ld.global.f32 	%f2, [%rd27+-32];
	add.f32 	%f3, %f1, %f2;
	st.global.f32 	[%rd27+-32], %f3;
	ld.global.f32 	%f4, [%rd27+-28];
	add.f32 	%f5, %f1, %f4;
	st.global.f32 	[%rd27+-28], %f5;
	ld.global.f32 	%f6, [%rd27+-24];
	add.f32 	%f7, %f1, %f6;
	st.global.f32 	[%rd27+-24], %f7;
	ld.global.f32 	%f8, [%rd27+-20];
	add.f32 	%f9, %f1, %f8;
	st.global.f32 	[%rd27+-20], %f9;
	ld.global.f32 	%f10, [%rd27+-16];
	add.f32 	%f11, %f1, %f10;
	st.global.f32 	[%rd27+-16], %f11;
	ld.global.f32 	%f12, [%rd27+-12];
	add.f32 	%f13, %f1, %f12;
	st.global.f32 	[%rd27+-12], %f13;
	ld.global.f32 	%f14, [%rd27+-8];
	add.f32 	%f15, %f1, %f14;
	st.global.f32 	[%rd27+-8], %f15;
	ld.global.f32 	%f16, [%rd27+-4];
	add.f32 	%f17, %f1, %f16;
	st.global.f32 	[%rd27+-4], %f17;
	ld.global.f32 	%f18, [%rd27];
	add.f32 	%f19, %f1, %f18;
	st.global.f32 	[%rd27], %f19;
	ld.global.f32 	%f20, [%rd27+4];
	add.f32 	%f21, %f1, %f20;
	st.global.f32 	[%rd27+4], %f21;
	ld.global.f32 	%f22, [%rd27+8];
	add.f32 	%f23, %f1, %f22;
	st.global.f32 	[%rd27+8], %f23;
	ld.global.f32 	%f24, [%rd27+12];
	add.f32 	%f25, %f1, %f24;
	st.global.f32 	[%rd27+12], %f25;
	ld.global.f32 	%f26, [%rd27+16];
	add.f32 	%f27, %f1, %f26;
	st.global.f32 	[%rd27+16], %f27;
	ld.global.f32 	%f28, [%rd27+20];
	add.f32 	%f29, %f1, %f28;
	st.global.f32 	[%rd27+20], %f29;
	ld.global.f32 	%f30, [%rd27+24];
	add.f32 	%f31, %f1, %f30;
	st.global.f32 	[%rd27+24], %f31;
	ld.global.f32 	%f32, [%rd27+28];
	add.f32 	%f33, %f1, %f32;
	st.global.f32 	[%rd27+28], %f33;
	add.s32 	%r20, %r20, 16;
	add.s64 	%rd27, %rd27, 64;
	setp.ne.s32 	%p3, %r20, 0;
	@%p3 bra 	$L__BB1_3;
$L__BB1_4:
	setp.eq.s32 	%p4, %r1, 0;
	@%p4 bra 	$L__BB1_13;
	and.b32  	%r7, %r16, 7;
	setp.lt.u32 	%p5, %r1, 8;
	@%p5 bra 	$L__BB1_7;
	cvt.u64.u32 	%rd16, %r22;
	add.s64 	%rd17, %rd16, %rd2;
	shl.b64 	%rd18, %rd17, 2;
	add.s64 	%rd19, %rd1, %rd18;
	ld.global.f32 	%f34, [%rd19];
	add.f32 	%f35, %f1, %f34;
	st.global.f32 	[%rd19], %f35;
	ld.global.f32 	%f36, [%rd19+4];
	add.f32 	%f37, %f1, %f36;
	st.global.f32 	[%rd19+4], %f37;
	ld.global.f32 	%f38, [%rd19+8];
	add.f32 	%f39, %f1, %f38;
	st.global.f32 	[%rd19+8], %f39;
	ld.global.f32 	%f40, [%rd19+12];
	add.f32 	%f41, %f1, %f40;
	st.global.f32 	[%rd19+12], %f41;
	ld.global.f32 	%f42, [%rd19+16];
	add.f32 	%f43, %f1, %f42;
	st.global.f32 	[%rd19+16], %f43;
	ld.global.f32 	%f44, [%rd19+20];
	add.f32 	%f45, %f1, %f44;
	st.global.f32 	[%rd19+20], %f45;
	ld.global.f32 	%f46, [%rd19+24];
	add.f32 	%f47, %f1, %f46;
	st.global.f32 	[%rd19+24], %f47;
	ld.global.f32 	%f48, [%rd19+28];
	add.f32 	%f49, %f1, %f48;
	st.global.f32 	[%rd19+28], %f49;
	add.s32 	%r22, %r22, 8;
$L__BB1_7:
	setp.eq.s32 	%p6, %r7, 0;
	@%p6 bra 	$L__BB1_13;
	and.b32  	%r10, %r16, 3;
	setp.lt.u32 	%p7, %r7, 4;
	@%p7 bra 	$L__BB1_10;
	cvt.u64.u32 	%rd20, %r22;
	add.s64 	%rd21, %rd20, %rd2;
	shl.b64 	%rd22, %rd21, 2;
	add.s64 	%rd23, %rd1, %rd22;
	ld.global.f32 	%f50, [%rd23];
	add.f32 	%f51, %f1, %f50;
	st.global.f32 	[%rd23], %f51;
	ld.global.f32 	%f52, [%rd23+4];
	add.f32 	%f53, %f1, %f52;
	st.global.f32 	[%rd23+4], %f53;
	ld.global.f32 	%f54, [%rd23+8];
	add.f32 	%f55, %f1, %f54;
	st.global.f32 	[%rd23+8], %f55;
	ld.global.f32 	%f56, [%rd23+12];
	add.f32 	%f57, %f1, %f56;
	st.global.f32 	[%rd23+12], %f57;
	add.s32 	%r22, %r22, 4;
$L__BB1_10:
	setp.eq.s32 	%p8, %r10, 0;
	@%p8 bra 	$L__BB1_13;
	cvt.u64.u32 	%rd24, %r22;
	add.s64 	%rd25, %rd24, %rd2;
	shl.b64 	%rd26, %rd25, 2;
	add.s64 	%rd28, %rd1, %rd26;
	neg.s32 	%r24, %r10;
$L__BB1_12:
	.pragma "nounroll";
	ld.global.f32 	%f58, [%rd28];
	add.f32 	%f59, %f1, %f58;
	st.global.f32 	[%rd28], %f59;
	add.s64 	%rd28, %rd28, 4;
	add.s32 	%r24, %r24, 1;
	setp.ne.s32 	%p9, %r24, 0;
	@%p9 bra 	$L__BB1_12;
$L__BB1_13:
	ret;

}


// ===== COMPILED SASS (sm_100) =====

	.target	sm_100

	.elftype	@"ET_EXEC"


//--------------------- .note.nv.tkinfo           --------------------------
	.section	.note.nv.tkinfo,"",@"SHT_NOTE"
	.sectionflags	@"SHF_NOTE_NV_TKINFO"
	.tkinfo
        /*0018*/ 	.word	0x00000002
        /*0030*/ 	.string	""
        /*0030*/ 	.string	"ptxas"
        /*0030*/ 	.string	"Cuda compilation tools, release 13.0, V13.0.88"
        /*0030*/ 	.string	"Build cuda_13.0.r13.0/compiler.36424714_0"
        /*0030*/ 	.string	"-arch sm_100 -m 64 "



//--------------------- .note.nv.cuinfo           --------------------------
	.section	.note.nv.cuinfo,"",@"SHT_NOTE"
	.sectionflags	@"SHF_NOTE_NV_CUINFO"
        /*0018*/ 	.short	0x0002
        /*001a*/ 	.short	0x0064
        /*001c*/ 	.short	0x0082
	.zero		2


//--------------------- .nv.info                  --------------------------
	.section	.nv.info,"",@"SHT_CUDA_INFO"
	.align	4


	//----- nvinfo : EIATTR_REGCOUNT
	.align		4
        /*0000*/ 	.byte	0x04, 0x2f
        /*0002*/ 	.short	(.L_1 - .L_0)
	.align		4
.L_0:
        /*0004*/ 	.word	index@(_Z16cuda_block_scansPfS_S_)
        /*0008*/ 	.word	0x00000012


	//----- nvinfo : EIATTR_FRAME_SIZE
	.align		4
.L_1:
        /*000c*/ 	.byte	0x04, 0x11
        /*000e*/ 	.short	(.L_3 - .L_2)
	.align		4
.L_2:
        /*0010*/ 	.word	index@(_Z16cuda_block_scansPfS_S_)
        /*0014*/ 	.word	0x00000000


	//----- nvinfo : EIATTR_REGCOUNT
	.align		4
.L_3:
        /*0018*/ 	.byte	0x04, 0x2f
        /*001a*/ 	.short	(.L_5 - .L_4)
	.align		4
.L_4:
        /*001c*/ 	.word	index@(_Z8cuda_addPfS_i)
        /*0020*/ 	.word	0x00000020


	//----- nvinfo : EIATTR_FRAME_SIZE
	.align		4
.L_5:
        /*0024*/ 	.byte	0x04, 0x11
        /*0026*/ 	.short	(.L_7 - .L_6)
	.align		4
.L_6:
        /*0028*/ 	.word	index@(_Z8cuda_addPfS_i)
        /*002c*/ 	.word	0x00000000


	//----- nvinfo : EIATTR_MIN_STACK_SIZE
	.align		4
.L_7:
        /*0030*/ 	.byte	0x04, 0x12
        /*0032*/ 	.short	(.L_9 - .L_8)
	.align		4
.L_8:
        /*0034*/ 	.word	index@(_Z8cuda_addPfS_i)
        /*0038*/ 	.word	0x00000000


	//----- nvinfo : EIATTR_MIN_STACK_SIZE
	.align		4
.L_9:
        /*003c*/ 	.byte	0x04, 0x12
        /*003e*/ 	.short	(.L_11 - .L_10)
	.align		4
.L_10:
        /*0040*/ 	.word	index@(_Z16cuda_block_scansPfS_S_)
        /*0044*/ 	.word	0x00000000
.L_11:


//--------------------- .nv.compat                --------------------------
	.section	.nv.compat,"",@"SHT_CUDA_COMPAT_INFO"
	.align	4
        /*0000*/ 	.byte	0x02, 0x09, 0x00, 0x00, 0x02, 0x02, 0x01, 0x00, 0x02, 0x05, 0x05, 0x00, 0x03, 0x07, 0x01, 0x01
        /*0010*/ 	.byte	0x02, 0x03, 0x00, 0x00, 0x02, 0x06, 0x01, 0x00, 0x04, 0x0b, 0x08, 0x00, 0x09, 0x00, 0x00, 0x00
        /*0020*/ 	.byte	0x00, 0x00, 0x00, 0x00


//--------------------- .nv.info._Z8cuda_addPfS_i --------------------------
	.section	.nv.info._Z8cuda_addPfS_i,"",@"SHT_CUDA_INFO"
	.sectionflags	@""
	.align	4


	//----- nvinfo : EIATTR_CUDA_API_VERSION
	.align		4
        /*0000*/ 	.byte	0x04, 0x37
        /*0002*/ 	.short	(.L_13 - .L_12)
.L_12:
        /*0004*/ 	.word	0x00000082


	//----- nvinfo : EIATTR_KPARAM_INFO
	.align		4
.L_13:
        /*0008*/ 	.byte	0x04, 0x17
        /*000a*/ 	.short	(.L_15 - .L_14)
.L_14:
        /*000c*/ 	.word	0x00000000
        /*0010*/ 	.short	0x0002
        /*0012*/ 	.short	0x0010
        /*0014*/ 	.byte	0x00, 0xf0, 0x11, 0x00


	//----- nvinfo : EIATTR_KPARAM_INFO
	.align		4
.L_15:
        /*0018*/ 	.byte	0x04, 0x17
        /*001a*/ 	.short	(.L_17 - .L_16)
.L_16:
        /*001c*/ 	.word	0x00000000
        /*0020*/ 	.short	0x0001
        /*0022*/ 	.short	0x0008
        /*0024*/ 	.byte	0x00, 0xf5, 0x21, 0x00


	//----- nvinfo : EIATTR_KPARAM_INFO
	.align		4
.L_17:
        /*0028*/ 	.byte	0x04, 0x17
        /*002a*/ 	.short	(.L_19 - .L_18)
.L_18:
        /*002c*/ 	.word	0x00000000
        /*0030*/ 	.short	0x0000
        /*0032*/ 	.short	0x0000
        /*0034*/ 	.byte	0x00, 0xf5, 0x21, 0x00


	//----- nvinfo : EIATTR_SPARSE_MMA_MASK
	.align		4
.L_19:
        /*0038*/ 	.byte	0x03, 0x50
        /*003a*/ 	.short	0x0000


	//----- nvinfo : EIATTR_MAXREG_COUNT
	.align		4
        /*003c*/ 	.byte	0x03, 0x1b
        /*003e*/ 	.short	0x00ff


	//----- nvinfo : EIATTR_MERCURY_ISA_VERSION
	.align		4
        /*0040*/ 	.byte	0x03, 0x5f
        /*0042*/ 	.short	0x0101


	//----- nvinfo : EIATTR_VRC_CTA_INIT_COUNT
	.align		4
        /*0044*/ 	.byte	0x02, 0x4a
	.zero		1
	.zero		1


	//----- nvinfo : EIATTR_EXIT_INSTR_OFFSETS
	.align		4
        /*0048*/ 	.byte	0x04, 0x1c
        /*004a*/ 	.short	(.L_21 - .L_20)


	//   ....[0]....
.L_20:
        /*004c*/ 	.word	0x00000030


	//   ....[1]....
        /*0050*/ 	.word	0x000004d0


	//   ....[2]....
        /*0054*/ 	.word	0x00000700


	//   ....[3]....
        /*0058*/ 	.word	0x00000870


	//   ....[4]....
        /*005c*/ 	.word	0x00000980


	//----- nvinfo : EIATTR_CBANK_PARAM_SIZE
	.align		4
.L_21:
        /*0060*/ 	.byte	0x03, 0x19
        /*0062*/ 	.short	0x0014


	//----- nvinfo : EIATTR_PARAM_CBANK
	.align		4
        /*0064*/ 	.byte	0x04, 0x0a
        /*0066*/ 	.short	(.L_23 - .L_22)
	.align		4
.L_22:
        /*0068*/ 	.word	index@(.nv.constant0._Z8cuda_addPfS_i)
        /*006c*/ 	.short	0x0380
        /*006e*/ 	.short	0x0014


	//----- nvinfo : EIATTR_SW_WAR
	.align		4
.L_23:
        /*0070*/ 	.byte	0x04, 0x36
        /*0072*/ 	.short	(.L_25 - .L_24)
.L_24:
        /*0074*/ 	.word	0x00000008
.L_25:


//--------------------- .nv.info._Z16cuda_block_scansPfS_S_ --------------------------
	.section	.nv.info._Z16cuda_block_scansPfS_S_,"",@"SHT_CUDA_INFO"
	.sectionflags	@""
	.align	4


	//----- nvinfo : EIATTR_CUDA_API_VERSION
	.align		4
        /*0000*/ 	.byte	0x04, 0x37
        /*0002*/ 	.short	(.L_27 - .L_26)
.L_26:
        /*0004*/ 	.word	0x00000082


	//----- nvinfo : EIATTR_KPARAM_INFO
	.align		4
.L_27:
        /*0008*/ 	.byte	0x04, 0x17
        /*000a*/ 	.short	(.L_29 - .L_28)
.L_28:
        /*000c*/ 	.word	0x00000000
        /*0010*/ 	.short	0x0002
        /*0012*/ 	.short	0x0010
        /*0014*/ 	.byte	0x00, 0xf5, 0x21, 0x00


	//----- nvinfo : EIATTR_KPARAM_INFO
	.align		4
.L_29:
        /*0018*/ 	.byte	0x04, 0x17
        /*001a*/ 	.short	(.L_31 - .L_30)
.L_30:
        /*001c*/ 	.word	0x00000000
        /*0020*/ 	.short	0x0001
        /*0022*/ 	.short	0x0008
        /*0024*/ 	.byte	0x00, 0xf5, 0x21, 0x00


	//----- nvinfo : EIATTR_KPARAM_INFO
	.align		4
.L_31:
        /*0028*/ 	.byte	0x04, 0x17
        /*002a*/ 	.short	(.L_33 - .L_32)
.L_32:
        /*002c*/ 	.word	0x00000000
        /*0030*/ 	.short	0x0000
        /*0032*/ 	.short	0x0000
        /*0034*/ 	.byte	0x00, 0xf5, 0x21, 0x00


	//----- nvinfo : EIATTR_SPARSE_MMA_MASK
	.align		4
.L_33:
        /*0038*/ 	.byte	0x03, 0x50
        /*003a*/ 	.short	0x0000


	//----- nvinfo : EIATTR_MAXREG_COUNT
	.align		4
        /*003c*/ 	.byte	0x03, 0x1b
        /*003e*/ 	.short	0x00ff


	//----- nvinfo : EIATTR_NUM_BARRIERS
	.align		4
        /*0040*/ 	.byte	0x02, 0x4c
        /*0042*/ 	.byte	0x01
	.zero		1


	//----- nvinfo : EIATTR_MERCURY_ISA_VERSION
	.align		4
        /*0044*/ 	.byte	0x03, 0x5f
        /*0046*/ 	.short	0x0101


	//----- nvinfo : EIATTR_VRC_CTA_INIT_COUNT
	.align		4
        /*0048*/ 	.byte	0x02, 0x4a
	.zero		1
	.zero		1


	//----- nvinfo : EIATTR_EXIT_INSTR_OFFSETS
	.align		4
        /*004c*/ 	.byte	0x04, 0x1c
        /*004e*/ 	.short	(.L_35 - .L_34)


	//   ....[0]....
.L_34:
        /*0050*/ 	.word	0x00000650


	//----- nvinfo : EIATTR_CBANK_PARAM_SIZE
	.align		4
.L_35:
        /*0054*/ 	.byte	0x03, 0x19
        /*0056*/ 	.short	0x0018


	//----- nvinfo : EIATTR_PARAM_CBANK
	.align		4
        /*0058*/ 	.byte	0x04, 0x0a
        /*005a*/ 	.short	(.L_37 - .L_36)
	.align		4
.L_36:
        /*005c*/ 	.word	index@(.nv.constant0._Z16cuda_block_scansPfS_S_)
        /*0060*/ 	.short	0x0380
        /*0062*/ 	.short	0x0018


	//----- nvinfo : EIATTR_SW_WAR
	.align		4
.L_37:
        /*0064*/ 	.byte	0x04, 0x36
        /*0066*/ 	.short	(.L_39 - .L_38)
.L_38:
        /*0068*/ 	.word	0x00000008
.L_39:


//--------------------- .nv.callgraph             --------------------------
	.section	.nv.callgraph,"",@"SHT_CUDA_CALLGRAPH"
	.align	4
	.sectionentsize	8
	.align		4
        /*0000*/ 	.word	0x00000000
	.align		4
        /*0004*/ 	.word	0xffffffff
	.align		4
        /*0008*/ 	.word	0x00000000
	.align		4
        /*000c*/ 	.word	0xfffffffe
	.align		4
        /*0010*/ 	.word	0x00000000
	.align		4
        /*0014*/ 	.word	0xfffffffd
	.align		4
        /*0018*/ 	.word	0x00000000
	.align		4
        /*001c*/ 	.word	0xfffffffc


//--------------------- .text._Z8cuda_addPfS_i    --------------------------
	.section	.text._Z8cuda_addPfS_i,"ax",@progbits
	.align	128
        .global         _Z8cuda_addPfS_i
        .type           _Z8cuda_addPfS_i,@function
        .size           _Z8cuda_addPfS_i,(.L_x_7 - _Z8cuda_addPfS_i)
        .other          _Z8cuda_addPfS_i,@"STO_CUDA_ENTRY STV_DEFAULT"
_Z8cuda_addPfS_i:
.text._Z8cuda_addPfS_i:
[----:B------:R-:W-:Y:S08]  /*0000*/  LDC R1, c[0x0][0x37c] ;  /* 0x0000df00ff017b82 */ /* 0x000ff00000000800 */
[----:B------:R-:W0:Y:S02]  /*0010*/  LDC R0, c[0x0][0x390] ;  /* 0x0000e400ff007b82 */ /* 0x000e240000000800 */
[----:B0-----:R-:W-:-:S13]  /*0020*/  ISETP.GE.AND P0, PT, R0, 0x1, PT ;  /* 0x000000010000780c */ /* 0x001fda0003f06270 */
[----:B------:R-:W-:Y:S05]  /*0030*/  @!P0 EXIT ;  /* 0x000000000000894d */ /* 0x000fea0003800000 */
[----:B------:R-:W0:Y:S01]  /*0040*/  S2R R9, SR_CTAID.X ;  /* 0x0000000000097919 */ /* 0x000e220000002500 */
[----:B------:R-:W0:Y:S01]  /*0050*/  LDC.64 R2, c[0x0][0x388] ;  /* 0x0000e200ff027b82 */ /* 0x000e220000000a00 */
[----:B------:R-:W1:Y:S01]  /*0060*/  LDCU.64 UR4, c[0x0][0x358] ;  /* 0x00006b00ff0477ac */ /* 0x000e620008000a00 */
[C---:B------:R-:W-:Y:S02]  /*0070*/  ISETP.GE.U32.AND P1, PT, R0.reuse, 0x10, PT ;  /* 0x000000100000780c */ /* 0x040fe40003f26070 */
[----:B------:R-:W-:Y:S01]  /*0080*/  LOP3.LUT R7, R0, 0xf, RZ, 0xc0, !PT ;  /* 0x0000000f00077812 */ /* 0x000fe200078ec0ff */
[----:B------:R-:W-:-:S03]  /*0090*/  HFMA2 R5, -RZ, RZ, 0, 0 ;  /* 0x00000000ff057431 */ /* 0x000fc600000001ff */
[----:B------:R-:W-:Y:S01]  /*00a0*/  ISETP.NE.AND P0, PT, R7, RZ, PT ;  /* 0x000000ff0700720c */ /* 0x000fe20003f05270 */
[----:B0-----:R-:W-:-:S05]  /*00b0*/  IMAD.WIDE.U32 R2, R9, 0x4, R2 ;  /* 0x0000000409027825 */ /* 0x001fca00078e0002 */
[----:B-1----:R0:W5:Y:S01]  /*00c0*/  LDG.E R4, desc[UR4][R2.64] ;  /* 0x0000000402047981 */ /* 0x002162000c1e1900 */
[----:B------:R-:W-:Y:S01]  /*00d0*/  IMAD R6, R9, R0, RZ ;  /* 0x0000000009067224 */ /* 0x000fe200078e02ff */
[----:B------:R-:W-:Y:S06]  /*00e0*/  @!P1 BRA `(.L_x_0) ;  /* 0x0000000000f89947 */ /* 0x000fec0003800000 */
[----:B------:R-:W1:Y:S01]  /*00f0*/  LDC.64 R10, c[0x0][0x380] ;  /* 0x0000e000ff0a7b82 */ /* 0x000e620000000a00 */
[----:B------:R-:W-:-:S05]  /*0100*/  LOP3.LUT R5, R0, 0x7ffffff0, RZ, 0xc0, !PT ;  /* 0x7ffffff000057812 */ /* 0x000fca00078ec0ff */
[----:B------:R-:W-:Y:S01]  /*0110*/  IMAD.MOV R8, RZ, RZ, -R5 ;  /* 0x000000ffff087224 */ /* 0x000fe200078e0a05 */
[----:B-1----:R-:W-:-:S04]  /*0120*/  LEA R10, P1, R6, R10, 0x2 ;  /* 0x0000000a060a7211 */ /* 0x002fc800078210ff */
[----:B------:R-:W-:Y:S02]  /*0130*/  IADD3 R10, P2, PT, R10, 0x20, RZ ;  /* 0x000000200a0a7810 */ /* 0x000fe40007f5e0ff */
[----:B------:R-:W-:-:S04]  /*0140*/  LEA.HI.X R19, R6, R11, RZ, 0x2, P1 ;  /* 0x0000000b06137211 */ /* 0x000fc800008f14ff */
[----:B------:R-:W-:-:S07]  /*0150*/  IADD3.X R19, PT, PT, RZ, R19, RZ, P2, !PT ;  /* 0x00000013ff137210 */ /* 0x000fce00017fe4ff */
.L_x_1:
[----:B01----:R-:W-:Y:S01]  /*0160*/  IMAD.MOV.U32 R2, RZ, RZ, R10 ;  /* 0x000000ffff027224 */ /* 0x003fe200078e000a */
[----:B------:R-:W-:-:S05]  /*0170*/  MOV R3, R19 ;  /* 0x0000001300037202 */ /* 0x000fca0000000f00 */
[----:B------:R-:W2:Y:S04]  /*0180*/  LDG.E R10, desc[UR4][R2.64+-0x1c] ;  /* 0xffffe404020a7981 */ /* 0x000ea8000c1e1900 */
[----:B------:R-:W3:Y:S04]  /*0190*/  LDG.E R29, desc[UR4][R2.64+-0x20] ;  /* 0xffffe004021d7981 */ /* 0x000ee8000c1e1900 */
[----:B------:R-:W4:Y:S04]  /*01a0*/  LDG.E R12, desc[UR4][R2.64+-0x18] ;  /* 0xffffe804020c7981 */ /* 0x000f28000c1e1900 */
        /* <DEDUP_REMOVED lines=12> */
[----:B------:R-:W4:Y:S01]  /*0270*/  LDG.E R11, desc[UR4][R2.64+0x1c] ;  /* 0x00001c04020b7981 */ /* 0x000f22000c1e1900 */
[----:B------:R-:W-:-:S05]  /*0280*/  VIADD R8, R8, 0x10 ;  /* 0x0000001008087836 */ /* 0x000fca0000000000 */
[----:B------:R-:W-:Y:S01]  /*0290*/  ISETP.NE.AND P1, PT, R8, RZ, PT ;  /* 0x000000ff0800720c */ /* 0x000fe20003f25270 */
[C---:B--2--5:R-:W-:Y:S01]  /*02a0*/  FADD R10, R4.reuse, R10 ;  /* 0x0000000a040a7221 */ /* 0x064fe20000000000 */
[----:B---3--:R-:W-:-:S04]  /*02b0*/  FADD R29, R4, R29 ;  /* 0x0000001d041d7221 */ /* 0x008fc80000000000 */
[----:B------:R0:W-:Y:S01]  /*02c0*/  STG.E desc[UR4][R2.64+-0x1c], R10 ;  /* 0xffffe40a02007986 */ /* 0x0001e2000c101904 */
[C---:B----4-:R-:W-:Y:S01]  /*02d0*/  FADD R12, R4.reuse, R12 ;  /* 0x0000000c040c7221 */ /* 0x050fe20000000000 */
[C---:B------:R-:W-:Y:S01]  /*02e0*/  FADD R14, R4.reuse, R14 ;  /* 0x0000000e040e7221 */ /* 0x040fe20000000000 */
        /* <DEDUP_REMOVED lines=11> */
[----:B------:R-:W-:Y:S01]  /*03a0*/  FADD R11, R4, R11 ;  /* 0x0000000b040b7221 */ /* 0x000fe20000000000 */
[----:B0-----:R-:W-:Y:S01]  /*03b0*/  IADD3 R10, P2, PT, R2, 0x40, RZ ;  /* 0x00000040020a7810 */ /* 0x001fe20007f5e0ff */
[----:B------:R-:W-:Y:S04]  /*03c0*/  STG.E desc[UR4][R2.64+-0x20], R29 ;  /* 0xffffe01d02007986 */ /* 0x000fe8000c101904 */
[----:B------:R-:W-:Y:S04]  /*03d0*/  STG.E desc[UR4][R2.64+-0x18], R12 ;  /* 0xffffe80c02007986 */ /* 0x000fe8000c101904 */
[----:B------:R-:W-:Y:S04]  /*03e0*/  STG.E desc[UR4][R2.64+-0x14], R14 ;  /* 0xffffec0e02007986 */ /* 0x000fe8000c101904 */
[----:B------:R-:W-:Y:S04]  /*03f0*/  STG.E desc[UR4][R2.64+-0x10], R16 ;  /* 0xfffff01002007986 */ /* 0x000fe8000c101904 */
[----:B------:R-:W-:Y:S04]  /*0400*/  STG.E desc[UR4][R2.64+-0xc], R18 ;  /* 0xfffff41202007986 */ /* 0x000fe8000c101904 */
[----:B------:R-:W-:Y:S04]  /*0410*/  STG.E desc[UR4][R2.64+-0x8], R27 ;  /* 0xfffff81b02007986 */ /* 0x000fe8000c101904 */
[----:B------:R0:W-:Y:S04]  /*0420*/  STG.E desc[UR4][R2.64+-0x4], R19 ;  /* 0xfffffc1302007986 */ /* 0x0001e8000c101904 */
[----:B------:R1:W-:Y:S04]  /*0430*/  STG.E desc[UR4][R2.64], R25 ;  /* 0x0000001902007986 */ /* 0x0003e8000c101904 */
[----:B------:R1:W-:Y:S04]  /*0440*/  STG.E desc[UR4][R2.64+0x4], R23 ;  /* 0x0000041702007986 */ /* 0x0003e8000c101904 */
[----:B------:R1:W-:Y:S01]  /*0450*/  STG.E desc[UR4][R2.64+0x8], R21 ;  /* 0x0000081502007986 */ /* 0x0003e2000c101904 */
[----:B0-----:R-:W-:-:S03]  /*0460*/  IADD3.X R19, PT, PT, RZ, R3, RZ, P2, !PT ;  /* 0x00000003ff137210 */ /* 0x001fc600017fe4ff */
[----:B------:R1:W-:Y:S04]  /*0470*/  STG.E desc[UR4][R2.64+0xc], R17 ;  /* 0x00000c1102007986 */ /* 0x0003e8000c101904 */
[----:B------:R1:W-:Y:S04]  /*0480*/  STG.E desc[UR4][R2.64+0x10], R9 ;  /* 0x0000100902007986 */ /* 0x0003e8000c101904 */
[----:B------:R1:W-:Y:S04]  /*0490*/  STG.E desc[UR4][R2.64+0x14], R15 ;  /* 0x0000140f02007986 */ /* 0x0003e8000c101904 */
[----:B------:R1:W-:Y:S04]  /*04a0*/  STG.E desc[UR4][R2.64+0x18], R13 ;  /* 0x0000180d02007986 */ /* 0x0003e8000c101904 */
[----:B------:R1:W-:Y:S01]  /*04b0*/  STG.E desc[UR4][R2.64+0x1c], R11 ;  /* 0x00001c0b02007986 */ /* 0x0003e2000c101904 */
[----:B------:R-:W-:Y:S05]  /*04c0*/  @P1 BRA `(.L_x_1) ;  /* 0xfffffffc00241947 */ /* 0x000fea000383ffff */
.L_x_0:
[----:B------:R-:W-:Y:S05]  /*04d0*/  @!P0 EXIT ;  /* 0x000000000000894d */ /* 0x000fea0003800000 */
[----:B------:R-:W-:Y:S02]  /*04e0*/  ISETP.GE.U32.AND P1, PT, R7, 0x8, PT ;  /* 0x000000080700780c */ /* 0x000fe40003f26070 */
[----:B------:R-:W-:-:S04]  /*04f0*/  LOP3.LUT R12, R0, 0x7, RZ, 0xc0, !PT ;  /* 0x00000007000c7812 */ /* 0x000fc800078ec0ff */
[----:B------:R-:W-:-:S07]  /*0500*/  ISETP.NE.AND P0, PT, R12, RZ, PT ;  /* 0x000000ff0c00720c */ /* 0x000fce0003f05270 */
[----:B------:R-:W-:Y:S06]  /*0510*/  @!P1 BRA `(.L_x_2) ;  /* 0x0000000000789947 */ /* 0x000fec0003800000 */
[----:B-1----:R-:W1:Y:S01]  /*0520*/  LDC.64 R10, c[0x0][0x380] ;  /* 0x0000e000ff0a7b82 */ /* 0x002e620000000a00 */
[----:B0-----:R-:W-:-:S04]  /*0530*/  IADD3 R3, P1, PT, R6, R5, RZ ;  /* 0x0000000506037210 */ /* 0x001fc80007f3e0ff */
[----:B------:R-:W-:Y:S02]  /*0540*/  IADD3.X R8, PT, PT, RZ, RZ, RZ, P1, !PT ;  /* 0x000000ffff087210 */ /* 0x000fe40000ffe4ff */
[----:B-1----:R-:W-:-:S04]  /*0550*/  LEA R2, P1, R3, R10, 0x2 ;  /* 0x0000000a03027211 */ /* 0x002fc800078210ff */
[----:B------:R-:W-:-:S05]  /*0560*/  LEA.HI.X R3, R3, R11, R8, 0x2, P1 ;  /* 0x0000000b03037211 */ /* 0x000fca00008f1408 */
[----:B------:R-:W2:Y:S04]  /*0570*/  LDG.E R7, desc[UR4][R2.64] ;  /* 0x0000000402077981 */ /* 0x000ea8000c1e1900 */
[----:B------:R-:W3:Y:S04]  /*0580*/  LDG.E R9, desc[UR4][R2.64+0x4] ;  /* 0x0000040402097981 */ /* 0x000ee8000c1e1900 */
[----:B------:R-:W4:Y:S04]  /*0590*/  LDG.E R11, desc[UR4][R2.64+0x8] ;  /* 0x00000804020b7981 */ /* 0x000f28000c1e1900 */
[----:B------:R-:W4:Y:S04]  /*05a0*/  LDG.E R13, desc[UR4][R2.64+0xc] ;  /* 0x00000c04020d7981 */ /* 0x000f28000c1e1900 */
[----:B------:R-:W4:Y:S04]  /*05b0*/  LDG.E R15, desc[UR4][R2.64+0x10] ;  /* 0x00001004020f7981 */ /* 0x000f28000c1e1900 */
[----:B------:R-:W4:Y:S04]  /*05c0*/  LDG.E R17, desc[UR4][R2.64+0x14] ;  /* 0x0000140402117981 */ /* 0x000f28000c1e1900 */
[----:B------:R-:W4:Y:S04]  /*05d0*/  LDG.E R19, desc[UR4][R2.64+0x18] ;  /* 0x0000180402137981 */ /* 0x000f28000c1e1900 */
[----:B------:R-:W4:Y:S01]  /*05e0*/  LDG.E R21, desc[UR4][R2.64+0x1c] ;  /* 0x00001c0402157981 */ /* 0x000f22000c1e1900 */
[----:B------:R-:W-:-:S02]  /*05f0*/  VIADD R5, R5, 0x8 ;  /* 0x0000000805057836 */ /* 0x000fc40000000000 */
[C---:B--2--5:R-:W-:Y:S01]  /*0600*/  FADD R7, R4.reuse, R7 ;  /* 0x0000000704077221 */ /* 0x064fe20000000000 */
[----:B---3--:R-:W-:-:S04]  /*0610*/  FADD R9, R4, R9 ;  /* 0x0000000904097221 */ /* 0x008fc80000000000 */
[----:B------:R2:W-:Y:S01]  /*0620*/  STG.E desc[UR4][R2.64], R7 ;  /* 0x0000000702007986 */ /* 0x0005e2000c101904 */
[----:B----4-:R-:W-:-:S03]  /*0630*/  FADD R11, R4, R11 ;  /* 0x0000000b040b7221 */ /* 0x010fc60000000000 */
[----:B------:R2:W-:Y:S01]  /*0640*/  STG.E desc[UR4][R2.64+0x4], R9 ;  /* 0x0000040902007986 */ /* 0x0005e2000c101904 */
[----:B------:R-:W-:-:S03]  /*0650*/  FADD R13, R4, R13 ;  /* 0x0000000d040d7221 */ /* 0x000fc60000000000 */
        /* <DEDUP_REMOVED lines=8> */
[----:B------:R2:W-:Y:S04]  /*06e0*/  STG.E desc[UR4][R2.64+0x18], R19 ;  /* 0x0000181302007986 */ /* 0x0005e8000c101904 */
[----:B------:R2:W-:Y:S02]  /*06f0*/  STG.E desc[UR4][R2.64+0x1c], R21 ;  /* 0x00001c1502007986 */ /* 0x0005e4000c101904 */
.L_x_2:
[----:B------:R-:W-:Y:S05]  /*0700*/  @!P0 EXIT ;  /* 0x000000000000894d */ /* 0x000fea0003800000 */
[----:B------:R-:W-:Y:S02]  /*0710*/  ISETP.GE.U32.AND P1, PT, R12, 0x4, PT ;  /* 0x000000040c00780c */ /* 0x000fe40003f26070 */
[----:B------:R-:W-:-:S04]  /*0720*/  LOP3.LUT R0, R0, 0x3, RZ, 0xc0, !PT ;  /* 0x0000000300007812 */ /* 0x000fc800078ec0ff */
[----:B------:R-:W-:-:S07]  /*0730*/  ISETP.NE.AND P0, PT, R0, RZ, PT ;  /* 0x000000ff0000720c */ /* 0x000fce0003f05270 */
[----:B------:R-:W-:Y:S06]  /*0740*/  @!P1 BRA `(.L_x_3) ;  /* 0x0000000000489947 */ /* 0x000fec0003800000 */
[----:B-12---:R-:W1:Y:S01]  /*0750*/  LDC.64 R10, c[0x0][0x380] ;  /* 0x0000e000ff0a7b82 */ /* 0x006e620000000a00 */
[----:B0-----:R-:W-:-:S04]  /*0760*/  IADD3 R3, P1, PT, R6, R5, RZ ;  /* 0x0000000506037210 */ /* 0x001fc80007f3e0ff */
[----:B------:R-:W-:Y:S02]  /*0770*/  IADD3.X R8, PT, PT, RZ, RZ, RZ, P1, !PT ;  /* 0x000000ffff087210 */ /* 0x000fe40000ffe4ff */
[----:B-1----:R-:W-:-:S04]  /*0780*/  LEA R2, P1, R3, R10, 0x2 ;  /* 0x0000000a03027211 */ /* 0x002fc800078210ff */
[----:B------:R-:W-:-:S05]  /*0790*/  LEA.HI.X R3, R3, R11, R8, 0x2, P1 ;  /* 0x0000000b03037211 */ /* 0x000fca00008f1408 */
[----:B------:R-:W2:Y:S04]  /*07a0*/  LDG.E R7, desc[UR4][R2.64] ;  /* 0x0000000402077981 */ /* 0x000ea8000c1e1900 */
[----:B------:R-:W3:Y:S04]  /*07b0*/  LDG.E R9, desc[UR4][R2.64+0x4] ;  /* 0x0000040402097981 */ /* 0x000ee8000c1e1900 */
[----:B------:R-:W4:Y:S04]  /*07c0*/  LDG.E R11, desc[UR4][R2.64+0x8] ;  /* 0x00000804020b7981 */ /* 0x000f28000c1e1900 */
[----:B------:R-:W4:Y:S01]  /*07d0*/  LDG.E R13, desc[UR4][R2.64+0xc] ;  /* 0x00000c04020d7981 */ /* 0x000f22000c1e1900 */
[----:B------:R-:W-:Y:S01]  /*07e0*/  IADD3 R5, PT, PT, R5, 0x4, RZ ;  /* 0x0000000405057810 */ /* 0x000fe20007ffe0ff */
[C---:B--2--5:R-:W-:Y:S01]  /*07f0*/  FADD R7, R4.reuse, R7 ;  /* 0x0000000704077221 */ /* 0x064fe20000000000 */
[----:B---3--:R-:W-:-:S04]  /*0800*/  FADD R9, R4, R9 ;  /* 0x0000000904097221 */ /* 0x008fc80000000000 */
[----:B------:R3:W-:Y:S01]  /*0810*/  STG.E desc[UR4][R2.64], R7 ;  /* 0x0000000702007986 */ /* 0x0007e2000c101904 */
[----:B----4-:R-:W-:-:S03]  /*0820*/  FADD R11, R4, R11 ;  /* 0x0000000b040b7221 */ /* 0x010fc60000000000 */
[----:B------:R3:W-:Y:S01]  /*0830*/  STG.E desc[UR4][R2.64+0x4], R9 ;  /* 0x0000040902007986 */ /* 0x0007e2000c101904 */
[----:B------:R-:W-:-:S03]  /*0840*/  FADD R13, R4, R13 ;  /* 0x0000000d040d7221 */ /* 0x000fc60000000000 */
[----:B------:R3:W-:Y:S04]  /*0850*/  STG.E desc[UR4][R2.64+0x8], R11 ;  /* 0x0000080b02007986 */ /* 0x0007e8000c101904 */
[----:B------:R3:W-:Y:S02]  /*0860*/  STG.E desc[UR4][R2.64+0xc], R13 ;  /* 0x00000c0d02007986 */ /* 0x0007e4000c101904 */
.L_x_3:
[----:B------:R-:W-:Y:S05]  /*0870*/  @!P0 EXIT ;  /* 0x000000000000894d */ /* 0x000fea0003800000 */
[----:B0123--:R-:W0:Y:S01]  /*0880*/  LDC.64 R2, c[0x0][0x380] ;  /* 0x0000e000ff027b82 */ /* 0x00fe220000000a00 */
[----:B------:R-:W-:Y:S02]  /*0890*/  IADD3 R5, P0, PT, R6, R5, RZ ;  /* 0x0000000506057210 */ /* 0x000fe40007f1e0ff */
[----:B------:R-:W-:Y:S02]  /*08a0*/  IADD3 R0, PT, PT, -R0, RZ, RZ ;  /* 0x000000ff00007210 */ /* 0x000fe40007ffe1ff */
[----:B0-----:R-:W-:Y:S01]  /*08b0*/  LEA R6, P1, R5, R2, 0x2 ;  /* 0x0000000205067211 */ /* 0x001fe200078210ff */
[----:B------:R-:W-:-:S05]  /*08c0*/  IMAD.X R2, RZ, RZ, RZ, P0 ;  /* 0x000000ffff027224 */ /* 0x000fca00000e06ff */
[----:B------:R-:W-:-:S07]  /*08d0*/  LEA.HI.X R7, R5, R3, R2, 0x2, P1 ;  /* 0x0000000305077211 */ /* 0x000fce00008f1402 */
.L_x_4:
[----:B0-----:R-:W-:Y:S01]  /*08e0*/  MOV R2, R6 ;  /* 0x0000000600027202 */ /* 0x001fe20000000f00 */
[----:B------:R-:W-:-:S05]  /*08f0*/  IMAD.MOV.U32 R3, RZ, RZ, R7 ;  /* 0x000000ffff037224 */ /* 0x000fca00078e0007 */
[----:B------:R-:W2:Y:S01]  /*0900*/  LDG.E R5, desc[UR4][R2.64] ;  /* 0x0000000402057981 */ /* 0x000ea2000c1e1900 */
[----:B------:R-:W-:Y:S02]  /*0910*/  IADD3 R0, PT, PT, R0, 0x1, RZ ;  /* 0x0000000100007810 */ /* 0x000fe40007ffe0ff */
[----:B------:R-:W-:Y:S02]  /*0920*/  IADD3 R6, P1, PT, R2, 0x4, RZ ;  /* 0x0000000402067810 */ /* 0x000fe40007f3e0ff */
[----:B------:R-:W-:Y:S02]  /*0930*/  ISETP.NE.AND P0, PT, R0, RZ, PT ;  /* 0x000000ff0000720c */ /* 0x000fe40003f05270 */
[----:B------:R-:W-:Y:S01]  /*0940*/  IADD3.X R7, PT, PT, RZ, R3, RZ, P1, !PT ;  /* 0x00000003ff077210 */ /* 0x000fe20000ffe4ff */
[----:B--2--5:R-:W-:-:S05]  /*0950*/  FADD R5, R4, R5 ;  /* 0x0000000504057221 */ /* 0x024fca0000000000 */
[----:B------:R0:W-:Y:S05]  /*0960*/  STG.E desc[UR4][R2.64], R5 ;  /* 0x0000000502007986 */ /* 0x0001ea000c101904 */
[----:B------:R-:W-:Y:S05]  /*0970*/  @P0 BRA `(.L_x_4) ;  /* 0xfffffffc00d80947 */ /* 0x000fea000383ffff */
[----:B------:R-:W-:Y:S05]  /*0980*/  EXIT ;  /* 0x000000000000794d */ /* 0x000fea0003800000 */
.L_x_5:
[----:B------:R-:W-:-:S00]  /*0990*/  BRA `(.L_x_5) ;  /* 0xfffffffc00fc7947 */ /* 0x000fc0000383ffff */
[----:B------:R-:W-:-:S00]  /*09a0*/  NOP ;  /* 0x0000000000007918 */ /* 0x000fc00000000000 */
        /* <DEDUP_REMOVED lines=13> */
.L_x_7:


//--------------------- .text._Z16cuda_block_scansPfS_S_ --------------------------
	.section	.text._Z16cuda_block_scansPfS_S_,"ax",@progbits
	.align	128
        .global         _Z16cuda_block_scansPfS_S_
        .type           _Z16cuda_block_scansPfS_S_,@function
        .size           _Z16cuda_block_scansPfS_S_,(.L_x_8 - _Z16cuda_block_scansPfS_S_)
        .other          _Z16cuda_block_scansPfS_S_,@"STO_CUDA_ENTRY STV_DEFAULT"
_Z16cuda_block_scansPfS_S_:
.text._Z16cuda_block_scansPfS_S_:
[----:B------:R-:W-:Y:S01]  /*0000*/  LDC R1, c[0x0][0x37c] ;  /* 0x0000df00ff017b82 */ /* 0x000fe20000000800 */
[----:B------:R-:W0:Y:S01]  /*0010*/  S2R R2, SR_CTAID.X ;  /* 0x0000000000027919 */ /* 0x000e220000002500 */
[----:B------:R-:W0:Y:S06]  /*0020*/  LDCU UR4, c[0x0][0x360] ;  /* 0x00006c00ff0477ac */ /* 0x000e2c0008000800 */
[----:B------:R-:W1:Y:S01]  /*0030*/  LDC.64 R4, c[0x0][0x390] ;  /* 0x0000e400ff047b82 */ /* 0x000e620000000a00 */
[----:B------:R-:W2:Y:S01]  /*0040*/  S2R R12, SR_TID.X ;  /* 0x00000000000c7919 */ /* 0x000ea20000002100 */
[----:B------:R-:W3:Y:S01]  /*0050*/  LDCU.64 UR6, c[0x0][0x358] ;  /* 0x00006b00ff0677ac */ /* 0x000ee20008000a00 */
[----:B0-----:R-:W-:Y:S01]  /*0060*/  IMAD R0, R2, UR4, RZ ;  /* 0x0000000402007c24 */ /* 0x001fe2000f8e02ff */
[----:B--2---:R-:W-:-:S04]  /*0070*/  SHF.L.U32 R7, R12, 0x1, RZ ;  /* 0x000000010c077819 */ /* 0x004fc800000006ff */
[----:B------:R-:W-:-:S05]  /*0080*/  LEA R0, R0, R7, 0x1 ;  /* 0x0000000700007211 */ /* 0x000fca00078e08ff */
[----:B-1----:R-:W-:-:S05]  /*0090*/  IMAD.WIDE R4, R0, 0x4, R4 ;  /* 0x0000000400047825 */ /* 0x002fca00078e0204 */
[----:B---3--:R-:W2:Y:S04]  /*00a0*/  LDG.E R8, desc[UR6][R4.64] ;  /* 0x0000000604087981 */ /* 0x008ea8000c1e1900 */
[----:B------:R0:W2:Y:S01]  /*00b0*/  LDG.E R9, desc[UR6][R4.64+0x4] ;  /* 0x0000040604097981 */ /* 0x0000a2000c1e1900 */
[----:B------:R-:W1:Y:S01]  /*00c0*/  S2UR UR5, SR_CgaCtaId ;  /* 0x00000000000579c3 */ /* 0x000e620000008800 */
[----:B------:R-:W-:Y:S01]  /*00d0*/  UMOV UR4, 0x400 ;  /* 0x0000040000047882 */ /* 0x000fe20000000000 */
[C---:B------:R-:W-:Y:S02]  /*00e0*/  ISETP.GT.U32.AND P0, PT, R12.reuse, 0x1f, PT ;  /* 0x0000001f0c00780c */ /* 0x040fe40003f04070 */
[----:B------:R-:W-:Y:S02]  /*00f0*/  ISETP.GT.U32.AND P1, PT, R12, 0xf, PT ;  /* 0x0000000f0c00780c */ /* 0x000fe40003f24070 */
[----:B------:R-:W-:-:S02]  /*0100*/  IADD3 R7, PT, PT, R7, 0x1, RZ ;  /* 0x0000000107077810 */ /* 0x000fc40007ffe0ff */
[C---:B------:R-:W-:Y:S02]  /*0110*/  ISETP.GT.U32.AND P2, PT, R12.reuse, 0x7, PT ;  /* 0x000000070c00780c */ /* 0x040fe40003f44070 */
[C---:B------:R-:W-:Y:S02]  /*0120*/  ISETP.GT.U32.AND P3, PT, R12.reuse, 0x3, PT ;  /* 0x000000030c00780c */ /* 0x040fe40003f64070 */
[C---:B------:R-:W-:Y:S02]  /*0130*/  ISETP.GT.U32.AND P4, PT, R12.reuse, 0x1, PT ;  /* 0x000000010c00780c */ /* 0x040fe40003f84070 */
[----:B------:R-:W-:Y:S01]  /*0140*/  ISETP.NE.AND P5, PT, R12, RZ, PT ;  /* 0x000000ff0c00720c */ /* 0x000fe20003fa5270 */
[----:B-1----:R-:W-:-:S06]  /*0150*/  ULEA UR4, UR5, UR4, 0x18 ;  /* 0x0000000405047291 */ /* 0x002fcc000f8ec0ff */
[----:B------:R-:W-:Y:S02]  /*0160*/  LEA R3, R12, UR4, 0x3 ;  /* 0x000000040c037c11 */ /* 0x000fe4000f8e18ff */
[----:B0-----:R-:W-:-:S03]  /*0170*/  LEA R4, R7, UR4, 0x3 ;  /* 0x0000000407047c11 */ /* 0x001fc6000f8e18ff */
[----:B--2---:R-:W-:Y:S01]  /*0180*/  STS.64 [R3], R8 ;  /* 0x0000000803007388 */ /* 0x004fe20000000a00 */
[----:B------:R-:W-:Y:S06]  /*0190*/  BAR.SYNC.DEFER_BLOCKING 0x0 ;  /* 0x0000000000007b1d */ /* 0x000fec0000010000 */
[----:B------:R-:W0:Y:S02]  /*01a0*/  @!P0 LDS.64 R10, [R3] ;  /* 0x00000000030a8984 */ /* 0x000e240000000a00 */
[----:B0-----:R-:W-:-:S05]  /*01b0*/  @!P0 FADD R10, R10, R11 ;  /* 0x0000000b0a0a8221 */ /* 0x001fca0000000000 */
[----:B------:R-:W-:Y:S01]  /*01c0*/  @!P0 STS [R3+0x4], R10 ;  /* 0x0000040a03008388 */ /* 0x000fe20000000800 */
[----:B------:R-:W-:Y:S06]  /*01d0*/  BAR.SYNC.DEFER_BLOCKING 0x0 ;  /* 0x0000000000007b1d */ /* 0x000fec0000010000 */
[----:B------:R-:W-:Y:S04]  /*01e0*/  @!P1 LDS R5, [R4+-0x4] ;  /* 0xfffffc0004059984 */ /* 0x000fe80000000800 */
[----:B------:R-:W0:Y:S02]  /*01f0*/  @!P1 LDS R6, [R4+0x4] ;  /* 0x0000040004069984 */ /* 0x000e240000000800 */
[----:B0-----:R-:W-:Y:S01]  /*0200*/  @!P1 FADD R9, R5, R6 ;  /* 0x0000000605099221 */ /* 0x001fe20000000000 */
[----:B------:R-:W-:-:S04]  /*0210*/  LEA R5, R7, R4, 0x3 ;  /* 0x0000000407057211 */ /* 0x000fc800078e18ff */
[----:B------:R-:W-:Y:S01]  /*0220*/  @!P1 STS [R4+0x4], R9 ;  /* 0x0000040904009388 */ /* 0x000fe20000000800 */
[----:B------:R-:W-:Y:S06]  /*0230*/  BAR.SYNC.DEFER_BLOCKING 0x0 ;  /* 0x0000000000007b1d */ /* 0x000fec0000010000 */
[----:B------:R-:W-:Y:S04]  /*0240*/  @!P2 LDS R6, [R5+-0x4] ;  /* 0xfffffc000506a984 */ /* 0x000fe80000000800 */
[----:B------:R-:W0:Y:S02]  /*0250*/  @!P2 LDS R11, [R5+0xc] ;  /* 0x00000c00050ba984 */ /* 0x000e240000000800 */
[----:B0-----:R-:W-:Y:S01]  /*0260*/  @!P2 FADD R8, R6, R11 ;  /* 0x0000000b0608a221 */ /* 0x001fe20000000000 */
[----:B------:R-:W-:-:S02]  /*0270*/  IMAD R6, R7, 0x18, R4 ;  /* 0x0000001807067824 */ /* 0x000fc400078e0204 */
[----:B------:R-:W-:Y:S02]  /*0280*/  IMAD R7, R7, 0x38, R4 ;  /* 0x0000003807077824 */ /* 0x000fe400078e0204 */
[----:B------:R-:W-:Y:S01]  /*0290*/  @!P2 STS [R5+0xc], R8 ;  /* 0x00000c080500a388 */ /* 0x000fe20000000800 */
[----:B------:R-:W-:Y:S06]  /*02a0*/  BAR.SYNC.DEFER_BLOCKING 0x0 ;  /* 0x0000000000007b1d */ /* 0x000fec0000010000 */
[----:B------:R-:W-:Y:S04]  /*02b0*/  @!P3 LDS R10, [R6+-0x4] ;  /* 0xfffffc00060ab984 */ /* 0x000fe80000000800 */
[----:B------:R-:W0:Y:S02]  /*02c0*/  @!P3 LDS R11, [R6+0x1c] ;  /* 0x00001c00060bb984 */ /* 0x000e240000000800 */
[----:B0-----:R-:W-:-:S05]  /*02d0*/  @!P3 FADD R11, R10, R11 ;  /* 0x0000000b0a0bb221 */ /* 0x001fca0000000000 */
[----:B------:R-:W-:Y:S01]  /*02e0*/  @!P3 STS [R6+0x1c], R11 ;  /* 0x00001c0b0600b388 */ /* 0x000fe20000000800 */
[----:B------:R-:W-:Y:S06]  /*02f0*/  BAR.SYNC.DEFER_BLOCKING 0x0 ;  /* 0x0000000000007b1d */ /* 0x000fec0000010000 */
[----:B------:R-:W-:Y:S04]  /*0300*/  @!P4 LDS R9, [R7+-0x4] ;  /* 0xfffffc000709c984 */ /* 0x000fe80000000800 */
[----:B------:R-:W0:Y:S02]  /*0310*/  @!P4 LDS R10, [R7+0x3c] ;  /* 0x00003c00070ac984 */ /* 0x000e240000000800 */
[----:B0-----:R-:W-:-:S02]  /*0320*/  @!P4 FADD R10, R9, R10 ;  /* 0x0000000a090ac221 */ /* 0x001fc40000000000 */
[----:B------:R-:W0:Y:S03]  /*0330*/  @!P5 LDC.64 R8, c[0x0][0x388] ;  /* 0x0000e200ff08db82 */ /* 0x000e260000000a00 */
[----:B------:R-:W-:Y:S05]  /*0340*/  @!P4 STS [R7+0x3c], R10 ;  /* 0x00003c0a0700c388 */ /* 0x000fea0000000800 */
[----:B------:R-:W-:Y:S01]  /*0350*/  BAR.SYNC.DEFER_BLOCKING 0x0 ;  /* 0x0000000000007b1d */ /* 0x000fe20000010000 */
[----:B0-----:R-:W-:-:S05]  /*0360*/  @!P5 IMAD.WIDE.U32 R8, R2, 0x4, R8 ;  /* 0x000000040208d825 */ /* 0x001fca00078e0008 */
[----:B------:R-:W-:Y:S04]  /*0370*/  @!P5 LDS R12, [UR4+0x7c] ;  /* 0x00007c04ff0cd984 */ /* 0x000fe80008000800 */
[----:B------:R-:W0:Y:S04]  /*0380*/  @!P5 LDS R13, [UR4+0xfc] ;  /* 0x0000fc04ff0dd984 */ /* 0x000e280008000800 */
[----:B------:R-:W-:Y:S01]  /*0390*/  @!P5 STS [UR4+0xfc], RZ ;  /* 0x0000fcffff00d988 */ /* 0x000fe20008000804 */
[----:B0-----:R-:W-:-:S05]  /*03a0*/  @!P5 FADD R13, R12, R13 ;  /* 0x0000000d0c0dd221 */ /* 0x001fca0000000000 */
[----:B------:R-:W-:Y:S01]  /*03b0*/  @!P5 STG.E desc[UR6][R8.64], R13 ;  /* 0x0000000d0800d986 */ /* 0x000fe2000c101906 */
[----:B------:R-:W-:Y:S06]  /*03c0*/  BAR.SYNC.DEFER_BLOCKING 0x0 ;  /* 0x0000000000007b1d */ /* 0x000fec0000010000 */
[----:B------:R-:W-:Y:S04]  /*03d0*/  @!P5 LDS R2, [UR4+0x7c] ;  /* 0x00007c04ff02d984 */ /* 0x000fe80008000800 */
[----:B------:R-:W0:Y:S02]  /*03e0*/  @!P5 LDS R11, [UR4+0xfc] ;  /* 0x0000fc04ff0bd984 */ /* 0x000e240008000800 */
[----:B0-----:R-:W-:-:S02]  /*03f0*/  @!P5 FADD R2, R2, R11 ;  /* 0x0000000b0202d221 */ /* 0x001fc40000000000 */
[----:B------:R-:W-:Y:S04]  /*0400*/  @!P5 STS [UR4+0x7c], R11 ;  /* 0x00007c0bff00d988 */ /* 0x000fe80008000804 */
[----:B------:R-:W-:Y:S01]  /*0410*/  @!P5 STS [UR4+0xfc], R2 ;  /* 0x0000fc02ff00d988 */ /* 0x000fe20008000804 */
[----:B------:R-:W-:Y:S06]  /*0420*/  BAR.SYNC.DEFER_BLOCKING 0x0 ;  /* 0x0000000000007b1d */ /* 0x000fec0000010000 */
[----:B------:R-:W-:Y:S04]  /*0430*/  @!P4 LDS R10, [R7+-0x4] ;  /* 0xfffffc00070ac984 */ /* 0x000fe80000000800 */
[----:B------:R-:W0:Y:S02]  /*0440*/  @!P4 LDS R12, [R7+0x3c] ;  /* 0x00003c00070cc984 */ /* 0x000e240000000800 */
[----:B0-----:R-:W-:-:S02]  /*0450*/  @!P4 FADD R10, R10, R12 ;  /* 0x0000000c0a0ac221 */ /* 0x001fc40000000000 */
[----:B------:R-:W-:Y:S04]  /*0460*/  @!P4 STS [R7+-0x4], R12 ;  /* 0xfffffc0c0700c388 */ /* 0x000fe80000000800 */
[----:B------:R-:W-:Y:S01]  /*0470*/  @!P4 STS [R7+0x3c], R10 ;  /* 0x00003c0a0700c388 */ /* 0x000fe20000000800 */
        /* <DEDUP_REMOVED lines=19> */
[----:B------:R-:W0:Y:S02]  /*05b0*/  @!P0 LDS.64 R6, [R3] ;  /* 0x0000000003068984 */ /* 0x000e240000000a00 */
[----:B0-----:R-:W-:Y:S01]  /*05c0*/  @!P0 FADD R15, R6, R7 ;  /* 0x00000007060f8221 */ /* 0x001fe20000000000 */
[----:B------:R-:W-:-:S02]  /*05d0*/  MOV R14, R7 ;  /* 0x00000007000e7202 */ /* 0x000fc40000000f00 */
[----:B------:R-:W0:Y:S03]  /*05e0*/  LDC.64 R6, c[0x0][0x380] ;  /* 0x0000e000ff067b82 */ /* 0x000e260000000a00 */
[----:B------:R-:W-:Y:S05]  /*05f0*/  @!P0 STS.64 [R3], R14 ;  /* 0x0000000e03008388 */ /* 0x000fea0000000a00 */
[----:B------:R-:W-:Y:S01]  /*0600*/  BAR.SYNC.DEFER_BLOCKING 0x0 ;  /* 0x0000000000007b1d */ /* 0x000fe20000010000 */
[----:B0-----:R-:W-:-:S05]  /*0610*/  IMAD.WIDE R6, R0, 0x4, R6 ;  /* 0x0000000400067825 */ /* 0x001fca00078e0206 */
[----:B------:R-:W0:Y:S04]  /*0620*/  LDS.64 R12, [R3] ;  /* 0x00000000030c7984 */ /* 0x000e280000000a00 */
[----:B0-----:R-:W-:Y:S04]  /*0630*/  STG.E desc[UR6][R6.64], R12 ;  /* 0x0000000c06007986 */ /* 0x001fe8000c101906 */
[----:B------:R-:W-:Y:S01]  /*0640*/  STG.E desc[UR6][R6.64+0x4], R13 ;  /* 0x0000040d06007986 */ /* 0x000fe2000c101906 */
[----:B------:R-:W-:Y:S05]  /*0650*/  EXIT ;  /* 0x000000000000794d */ /* 0x000fea0003800000 */
.L_x_6:
        /* <DEDUP_REMOVED lines=10> */
.L_x_8:


//--------------------- .nv.shared.reserved.0     --------------------------
	.section	.nv.shared.reserved.0,"aw",@nobits
	.weak		__nv_reservedSMEM_offset_0_alias
	.size		__nv_reservedSMEM_offset_0_alias, 0, 64
	.other		__nv_reservedSMEM_offset_0_alias,@"STO_CUDA_RESERVED_SHARED STV_DEFAULT"
__nv_reservedSMEM_offset_0_alias:
	.zero		0
	.zero		64


//--------------------- .nv.shared._Z16cuda_block_scansPfS_S_ --------------------------
	.section	.nv.shared._Z16cuda_block_scansPfS_S_,"aw",@nobits
	.sectionflags	@""
	.align	4
.nv.shared._Z16cuda_block_scansPfS_S_:
	.zero		1280


//--------------------- .nv.constant0._Z8cuda_addPfS_i --------------------------
	.section	.nv.constant0._Z8cuda_addPfS_i,"a",@progbits
	.sectionflags	@""
	.align	4
.nv.constant0._Z8cuda_addPfS_i:
	.zero		916


//--------------------- .nv.constant0._Z16cuda_block_scansPfS_S_ --------------------------
	.section	.nv.constant0._Z16cuda_block_scansPfS_S_,"a",@progbits
	.sectionflags	@""
	.align	4
.nv.constant0._Z16cuda_block_scansPfS_S_:
	.zero		920


//--------------------- SYMBOLS --------------------------

	.type		.nv.reservedSmem.offset0,@object
	.size		.nv.reservedSmem.offset0,0x4
	.type		.nv.reservedSmem.cap,@object
	.size		.nv.reservedSmem.cap,0x4
